//
// Generated by NVIDIA NVVM Compiler
//
// Compiler Build ID: CL-36424714
// Cuda compilation tools, release 13.0, V13.0.88
// Based on NVVM 20.0.0
//

.version 9.0
.target sm_100
.address_size 64

	// .globl	_Z20kernel_guardar_ordenPi

.visible .entry _Z20kernel_guardar_ordenPi(
	.param .u64 .ptr .align 1 _Z20kernel_guardar_ordenPi_param_0
)
{
	.reg .b32 	%r<5>;
	.reg .b64 	%rd<5>;

	ld.param.u64 	%rd1, [_Z20kernel_guardar_ordenPi_param_0];
	cvta.to.global.u64 	%rd2, %rd1;
	mov.u32 	%r1, %tid.x;
	mov.u32 	%r2, %ctaid.x;
	mov.u32 	%r3, %ntid.x;
	mad.lo.s32 	%r4, %r2, %r3, %r1;
	mul.wide.s32 	%rd3, %r4, 4;
	add.s64 	%rd4, %rd2, %rd3;
	st.global.u32 	[%rd4], %r4;
	ret;

}


// ===== COMPILED SASS (sm_100) =====

	.target	sm_100

	.elftype	@"ET_EXEC"


//--------------------- .note.nv.tkinfo           --------------------------
	.section	.note.nv.tkinfo,"",@"SHT_NOTE"
	.sectionflags	@"SHF_NOTE_NV_TKINFO"
	.tkinfo
        /*0018*/ 	.word	0x00000002
        /*0030*/ 	.string	""
        /*0030*/ 	.string	"ptxas"
        /*0030*/ 	.string	"Cuda compilation tools, release 13.0, V13.0.88"
        /*0030*/ 	.string	"Build cuda_13.0.r13.0/compiler.36424714_0"
        /*0030*/ 	.string	"-arch sm_100 -m 64 "



//--------------------- .note.nv.cuinfo           --------------------------
	.section	.note.nv.cuinfo,"",@"SHT_NOTE"
	.sectionflags	@"SHF_NOTE_NV_CUINFO"
        /*0018*/ 	.short	0x0002
        /*001a*/ 	.short	0x0064
        /*001c*/ 	.short	0x0082
	.zero		2


//--------------------- .nv.info                  --------------------------
	.section	.nv.info,"",@"SHT_CUDA_INFO"
	.align	4


	//----- nvinfo : EIATTR_REGCOUNT
	.align		4
        /*0000*/ 	.byte	0x04, 0x2f
        /*0002*/ 	.short	(.L_1 - .L_0)
	.align		4
.L_0:
        /*0004*/ 	.word	index@(_Z20kernel_guardar_ordenPi)
        /*0008*/ 	.word	0x00000008


	//----- nvinfo : EIATTR_FRAME_SIZE
	.align		4
.L_1:
        /*000c*/ 	.byte	0x04, 0x11
        /*000e*/ 	.short	(.L_3 - .L_2)
	.align		4
.L_2:
        /*0010*/ 	.word	index@(_Z20kernel_guardar_ordenPi)
        /*0014*/ 	.word	0x00000000


	//----- nvinfo : EIATTR_MIN_STACK_SIZE
	.align		4
.L_3:
        /*0018*/ 	.byte	0x04, 0x12
        /*001a*/ 	.short	(.L_5 - .L_4)
	.align		4
.L_4:
        /*001c*/ 	.word	index@(_Z20kernel_guardar_ordenPi)
        /*0020*/ 	.word	0x00000000
.L_5:


//--------------------- .nv.compat                --------------------------
	.section	.nv.compat,"",@"SHT_CUDA_COMPAT_INFO"
	.align	4
        /*0000*/ 	.byte	0x02, 0x09, 0x00, 0x00, 0x02, 0x02, 0x01, 0x00, 0x02, 0x05, 0x05, 0x00, 0x03, 0x07, 0x01, 0x01
        /*0010*/ 	.byte	0x02, 0x03, 0x00, 0x00, 0x02, 0x06, 0x01, 0x00, 0x04, 0x0b, 0x08, 0x00, 0x09, 0x00, 0x00, 0x00
        /*0020*/ 	.byte	0x00, 0x00, 0x00, 0x00


//--------------------- .nv.info._Z20kernel_guardar_ordenPi --------------------------
	.section	.nv.info._Z20kernel_guardar_ordenPi,"",@"SHT_CUDA_INFO"
	.sectionflags	@""
	.align	4


	//----- nvinfo : EIATTR_CUDA_API_VERSION
	.align		4
        /*0000*/ 	.byte	0x04, 0x37
        /*0002*/ 	.short	(.L_7 - .L_6)
.L_6:
        /*0004*/ 	.word	0x00000082


	//----- nvinfo : EIATTR_KPARAM_INFO
	.align		4
.L_7:
        /*0008*/ 	.byte	0x04, 0x17
        /*000a*/ 	.short	(.L_9 - .L_8)
.L_8:
        /*000c*/ 	.word	0x00000000
        /*0010*/ 	.short	0x0000
        /*0012*/ 	.short	0x0000
        /*0014*/ 	.byte	0x00, 0xf5, 0x21, 0x00


	//----- nvinfo : EIATTR_SPARSE_MMA_MASK
	.align		4
.L_9:
        /*0018*/ 	.byte	0x03, 0x50
        /*001a*/ 	.short	0x0000


	//----- nvinfo : EIATTR_MAXREG_COUNT
	.align		4
        /*001c*/ 	.byte	0x03, 0x1b
        /*001e*/ 	.short	0x00ff


	//----- nvinfo : EIATTR_MERCURY_ISA_VERSION
	.align		4
        /*0020*/ 	.byte	0x03, 0x5f
        /*0022*/ 	.short	0x0101


	//----- nvinfo : EIATTR_VRC_CTA_INIT_COUNT
	.align		4
        /*0024*/ 	.byte	0x02, 0x4a
	.zero		1
	.zero		1


	//----- nvinfo : EIATTR_EXIT_INSTR_OFFSETS
	.align		4
        /*0028*/ 	.byte	0x04, 0x1c
        /*002a*/ 	.short	(.L_11 - .L_10)


	//   ....[0]....
.L_10:
        /*002c*/ 	.word	0x00000090


	//----- nvinfo : EIATTR_CBANK_PARAM_SIZE
	.align		4
.L_11:
        /*0030*/ 	.byte	0x03, 0x19
        /*0032*/ 	.short	0x0008


	//----- nvinfo : EIATTR_PARAM_CBANK
	.align		4
        /*0034*/ 	.byte	0x04, 0x0a
        /*0036*/ 	.short	(.L_13 - .L_12)
	.align		4
.L_12:
        /*0038*/ 	.word	index@(.nv.constant0._Z20kernel_guardar_ordenPi)
        /*003c*/ 	.short	0x0380
        /*003e*/ 	.short	0x0008


	//----- nvinfo : EIATTR_SW_WAR
	.align		4
.L_13:
        /*0040*/ 	.byte	0x04, 0x36
        /*0042*/ 	.short	(.L_15 - .L_14)
.L_14:
        /*0044*/ 	.word	0x00000008
.L_15:


//--------------------- .nv.callgraph             --------------------------
	.section	.nv.callgraph,"",@"SHT_CUDA_CALLGRAPH"
	.align	4
	.sectionentsize	8
	.align		4
        /*0000*/ 	.word	0x00000000
	.align		4
        /*0004*/ 	.word	0xffffffff
	.align		4
        /*0008*/ 	.word	0x00000000
	.align		4
        /*000c*/ 	.word	0xfffffffe
	.align		4
        /*0010*/ 	.word	0x00000000
	.align		4
        /*0014*/ 	.word	0xfffffffd
	.align		4
        /*0018*/ 	.word	0x00000000
	.align		4
        /*001c*/ 	.word	0xfffffffc


//--------------------- .text._Z20kernel_guardar_ordenPi --------------------------
	.section	.text._Z20kernel_guardar_ordenPi,"ax",@progbits
	.align	128
        .global         _Z20kernel_guardar_ordenPi
        .type           _Z20kernel_guardar_ordenPi,@function
        .size           _Z20kernel_guardar_ordenPi,(.L_x_1 - _Z20kernel_guardar_ordenPi)
        .other          _Z20kernel_guardar_ordenPi,@"STO_CUDA_ENTRY STV_DEFAULT"
_Z20kernel_guardar_ordenPi:
.text._Z20kernel_guardar_ordenPi:
[----:B------:R-:W-:Y:S01]  /*0000*/  LDC R1, c[0x0][0x37c] ;  /* 0x0000df00ff017b82 */ /* 0x000fe20000000800 */
[----:B------:R-:W0:Y:S07]  /*0010*/  S2R R5, SR_TID.X ;  /* 0x0000000000057919 */ /* 0x000e2e0000002100 */
[----:B------:R-:W0:Y:S01]  /*0020*/  S2UR UR6, SR_CTAID.X ;  /* 0x00000000000679c3 */ /* 0x000e220000002500 */
[----:B------:R-:W1:Y:S07]  /*0030*/  LDCU.64 UR4, c[0x0][0x358] ;  /* 0x00006b00ff0477ac */ /* 0x000e6e0008000a00 */
[----:B------:R-:W0:Y:S08]  /*0040*/  LDC R0, c[0x0][0x360] ;  /* 0x0000d800ff007b82 */ /* 0x000e300000000800 */
[----:B------:R-:W2:Y:S01]  /*0050*/  LDC.64 R2, c[0x0][0x380] ;  /* 0x0000e000ff027b82 */ /* 0x000ea20000000a00 */
[----:B0-----:R-:W-:-:S04]  /*0060*/  IMAD R5, R0, UR6, R5 ;  /* 0x0000000600057c24 */ /* 0x001fc8000f8e0205 */
[----:B--2---:R-:W-:-:S05]  /*0070*/  IMAD.WIDE R2, R5, 0x4, R2 ;  /* 0x0000000405027825 */ /* 0x004fca00078e0202 */
[----:B-1----:R-:W-:Y:S01]  /*0080*/  STG.E desc[UR4][R2.64], R5 ;  /* 0x0000000502007986 */ /* 0x002fe2000c101904 */
[----:B------:R-:W-:Y:S05]  /*0090*/  EXIT ;  /* 0x000000000000794d */ /* 0x000fea0003800000 */
.L_x_0:
[----:B------:R-:W-:-:S00]  /*00a0*/  BRA `(.L_x_0) ;  /* 0xfffffffc00fc7947 */ /* 0x000fc0000383ffff */
[----:B------:R-:W-:-:S00]  /*00b0*/  NOP ;  /* 0x0000000000007918 */ /* 0x000fc00000000000 */
        /* <DEDUP_REMOVED lines=12> */
.L_x_1:


//--------------------- .nv.shared.reserved.0     --------------------------
	.section	.nv.shared.reserved.0,"aw",@nobits
	.weak		__nv_reservedSMEM_offset_0_alias
	.size		__nv_reservedSMEM_offset_0_alias, 0, 64
	.other		__nv_reservedSMEM_offset_0_alias,@"STO_CUDA_RESERVED_SHARED STV_DEFAULT"
__nv_reservedSMEM_offset_0_alias:
	.zero		0
	.zero		64


//--------------------- .nv.constant0._Z20kernel_guardar_ordenPi --------------------------
	.section	.nv.constant0._Z20kernel_guardar_ordenPi,"a",@progbits
	.sectionflags	@""
	.align	4
.nv.constant0._Z20kernel_guardar_ordenPi:
	.zero		904


//--------------------- SYMBOLS --------------------------

	.type		.nv.reservedSmem.offset0,@object
	.size		.nv.reservedSmem.offset0,0x4
